//
// Generated by NVIDIA NVVM Compiler
//
// Compiler Build ID: CL-36424714
// Cuda compilation tools, release 13.0, V13.0.88
// Based on NVVM 20.0.0
//

.version 9.0
.target sm_100
.address_size 64

	// .globl	_Z32pairwise_hamming_distance_kernelPKaS0_Pii

.visible .entry _Z32pairwise_hamming_distance_kernelPKaS0_Pii(
	.param .u64 .ptr .align 1 _Z32pairwise_hamming_distance_kernelPKaS0_Pii_param_0,
	.param .u64 .ptr .align 1 _Z32pairwise_hamming_distance_kernelPKaS0_Pii_param_1,
	.param .u64 .ptr .align 1 _Z32pairwise_hamming_distance_kernelPKaS0_Pii_param_2,
	.param .u32 _Z32pairwise_hamming_distance_kernelPKaS0_Pii_param_3
)
{
	.reg .pred 	%p<2>;
	.reg .b16 	%rs<4>;
	.reg .b32 	%r<17>;
	.reg .b64 	%rd<13>;

	ld.param.u64 	%rd1, [_Z32pairwise_hamming_distance_kernelPKaS0_Pii_param_0];
	ld.param.u64 	%rd2, [_Z32pairwise_hamming_distance_kernelPKaS0_Pii_param_1];
	ld.param.u64 	%rd3, [_Z32pairwise_hamming_distance_kernelPKaS0_Pii_param_2];
	ld.param.u32 	%r4, [_Z32pairwise_hamming_distance_kernelPKaS0_Pii_param_3];
	mov.u32 	%r5, %ctaid.x;
	mov.u32 	%r6, %ntid.x;
	mov.u32 	%r7, %tid.x;
	mad.lo.s32 	%r1, %r5, %r6, %r7;
	mov.u32 	%r8, %ctaid.y;
	mov.u32 	%r9, %ntid.y;
	mov.u32 	%r10, %tid.y;
	mad.lo.s32 	%r11, %r8, %r9, %r10;
	max.s32 	%r12, %r1, %r11;
	setp.ge.s32 	%p1, %r12, %r4;
	@%p1 bra 	$L__BB0_2;
	cvta.to.global.u64 	%rd4, %rd1;
	cvta.to.global.u64 	%rd5, %rd2;
	cvta.to.global.u64 	%rd6, %rd3;
	cvt.s64.s32 	%rd7, %r1;
	add.s64 	%rd8, %rd4, %rd7;
	ld.global.u8 	%rs1, [%rd8];
	cvt.u64.u32 	%rd9, %r11;
	add.s64 	%rd10, %rd5, %rd9;
	ld.global.u8 	%rs2, [%rd10];
	xor.b16  	%rs3, %rs2, %rs1;
	cvt.u32.u16 	%r13, %rs3;
	cvt.s32.s8 	%r14, %r13;
	popc.b32 	%r15, %r14;
	mad.lo.s32 	%r16, %r4, %r1, %r11;
	mul.wide.s32 	%rd11, %r16, 4;
	add.s64 	%rd12, %rd6, %rd11;
	st.global.u32 	[%rd12], %r15;
$L__BB0_2:
	ret;

}
	// .globl	_Z35relative_positional_encoding_kernelPKiP6__halfiii
.visible .entry _Z35relative_positional_encoding_kernelPKiP6__halfiii(
	.param .u64 .ptr .align 1 _Z35relative_positional_encoding_kernelPKiP6__halfiii_param_0,
	.param .u64 .ptr .align 1 _Z35relative_positional_encoding_kernelPKiP6__halfiii_param_1,
	.param .u32 _Z35relative_positional_encoding_kernelPKiP6__halfiii_param_2,
	.param .u32 _Z35relative_positional_encoding_kernelPKiP6__halfiii_param_3,
	.param .u32 _Z35relative_positional_encoding_kernelPKiP6__halfiii_param_4
)
{
	.reg .pred 	%p<3>;
	.reg .b16 	%rs<2>;
	.reg .b32 	%r<18>;
	.reg .b32 	%f<2>;
	.reg .b64 	%rd<9>;

	ld.param.u64 	%rd1, [_Z35relative_positional_encoding_kernelPKiP6__halfiii_param_0];
	ld.param.u64 	%rd2, [_Z35relative_positional_encoding_kernelPKiP6__halfiii_param_1];
	ld.param.u32 	%r5, [_Z35relative_positional_encoding_kernelPKiP6__halfiii_param_3];
	ld.param.u32 	%r4, [_Z35relative_positional_encoding_kernelPKiP6__halfiii_param_4];
	mov.u32 	%r6, %ctaid.x;
	mov.u32 	%r7, %ntid.x;
	mov.u32 	%r8, %tid.x;
	mad.lo.s32 	%r1, %r6, %r7, %r8;
	mov.u32 	%r9, %ctaid.y;
	mov.u32 	%r10, %ntid.y;
	mov.u32 	%r11, %tid.y;
	mad.lo.s32 	%r12, %r9, %r10, %r11;
	max.s32 	%r13, %r1, %r12;
	setp.ge.s32 	%p1, %r13, %r5;
	@%p1 bra 	$L__BB1_2;
	cvta.to.global.u64 	%rd3, %rd1;
	cvta.to.global.u64 	%rd4, %rd2;
	mad.lo.s32 	%r14, %r5, %r1, %r12;
	mul.wide.s32 	%rd5, %r14, 4;
	add.s64 	%rd6, %rd3, %rd5;
	ld.global.u32 	%r15, [%rd6];
	add.s32 	%r16, %r15, %r4;
	shl.b32 	%r17, %r4, 1;
	setp.gt.s32 	%p2, %r16, %r17;
	selp.f32 	%f1, 0f00000000, 0f3F800000, %p2;
	// begin inline asm
	{  cvt.rn.f16.f32 %rs1, %f1;}

	// end inline asm
	mul.wide.s32 	%rd7, %r14, 2;
	add.s64 	%rd8, %rd4, %rd7;
	st.global.u16 	[%rd8], %rs1;
$L__BB1_2:
	ret;

}


// ===== COMPILED SASS (sm_100) =====

	.target	sm_100

	.elftype	@"ET_EXEC"


//--------------------- .note.nv.tkinfo           --------------------------
	.section	.note.nv.tkinfo,"",@"SHT_NOTE"
	.sectionflags	@"SHF_NOTE_NV_TKINFO"
	.tkinfo
        /*0018*/ 	.word	0x00000002
        /*0030*/ 	.string	""
        /*0030*/ 	.string	"ptxas"
        /*0030*/ 	.string	"Cuda compilation tools, release 13.0, V13.0.88"
        /*0030*/ 	.string	"Build cuda_13.0.r13.0/compiler.36424714_0"
        /*0030*/ 	.string	"-arch sm_100 -m 64 "



//--------------------- .note.nv.cuinfo           --------------------------
	.section	.note.nv.cuinfo,"",@"SHT_NOTE"
	.sectionflags	@"SHF_NOTE_NV_CUINFO"
        /*0018*/ 	.short	0x0002
        /*001a*/ 	.short	0x0064
        /*001c*/ 	.short	0x0082
	.zero		2


//--------------------- .nv.info                  --------------------------
	.section	.nv.info,"",@"SHT_CUDA_INFO"
	.align	4


	//----- nvinfo : EIATTR_REGCOUNT
	.align		4
        /*0000*/ 	.byte	0x04, 0x2f
        /*0002*/ 	.short	(.L_1 - .L_0)
	.align		4
.L_0:
        /*0004*/ 	.word	index@(_Z32pairwise_hamming_distance_kernelPKaS0_Pii)
        /*0008*/ 	.word	0x0000000e


	//----- nvinfo : EIATTR_FRAME_SIZE
	.align		4
.L_1:
        /*000c*/ 	.byte	0x04, 0x11
        /*000e*/ 	.short	(.L_3 - .L_2)
	.align		4
.L_2:
        /*0010*/ 	.word	index@(_Z32pairwise_hamming_distance_kernelPKaS0_Pii)
        /*0014*/ 	.word	0x00000000


	//----- nvinfo : EIATTR_REGCOUNT
	.align		4
.L_3:
        /*0018*/ 	.byte	0x04, 0x2f
        /*001a*/ 	.short	(.L_5 - .L_4)
	.align		4
.L_4:
        /*001c*/ 	.word	index@(_Z35relative_positional_encoding_kernelPKiP6__halfiii)
        /*0020*/ 	.word	0x0000000a


	//----- nvinfo : EIATTR_FRAME_SIZE
	.align		4
.L_5:
        /*0024*/ 	.byte	0x04, 0x11
        /*0026*/ 	.short	(.L_7 - .L_6)
	.align		4
.L_6:
        /*0028*/ 	.word	index@(_Z35relative_positional_encoding_kernelPKiP6__halfiii)
        /*002c*/ 	.word	0x00000000


	//----- nvinfo : EIATTR_MIN_STACK_SIZE
	.align		4
.L_7:
        /*0030*/ 	.byte	0x04, 0x12
        /*0032*/ 	.short	(.L_9 - .L_8)
	.align		4
.L_8:
        /*0034*/ 	.word	index@(_Z35relative_positional_encoding_kernelPKiP6__halfiii)
        /*0038*/ 	.word	0x00000000


	//----- nvinfo : EIATTR_MIN_STACK_SIZE
	.align		4
.L_9:
        /*003c*/ 	.byte	0x04, 0x12
        /*003e*/ 	.short	(.L_11 - .L_10)
	.align		4
.L_10:
        /*0040*/ 	.word	index@(_Z32pairwise_hamming_distance_kernelPKaS0_Pii)
        /*0044*/ 	.word	0x00000000
.L_11:


//--------------------- .nv.compat                --------------------------
	.section	.nv.compat,"",@"SHT_CUDA_COMPAT_INFO"
	.align	4
        /*0000*/ 	.byte	0x02, 0x09, 0x00, 0x00, 0x02, 0x02, 0x01, 0x00, 0x02, 0x05, 0x05, 0x00, 0x03, 0x07, 0x01, 0x01
        /*0010*/ 	.byte	0x02, 0x03, 0x00, 0x00, 0x02, 0x06, 0x01, 0x00, 0x04, 0x0b, 0x08, 0x00, 0x09, 0x00, 0x00, 0x00
        /*0020*/ 	.byte	0x00, 0x00, 0x00, 0x00


//--------------------- .nv.info._Z35relative_positional_encoding_kernelPKiP6__halfiii --------------------------
	.section	.nv.info._Z35relative_positional_encoding_kernelPKiP6__halfiii,"",@"SHT_CUDA_INFO"
	.sectionflags	@""
	.align	4


	//----- nvinfo : EIATTR_CUDA_API_VERSION
	.align		4
        /*0000*/ 	.byte	0x04, 0x37
        /*0002*/ 	.short	(.L_13 - .L_12)
.L_12:
        /*0004*/ 	.word	0x00000082


	//----- nvinfo : EIATTR_KPARAM_INFO
	.align		4
.L_13:
        /*0008*/ 	.byte	0x04, 0x17
        /*000a*/ 	.short	(.L_15 - .L_14)
.L_14:
        /*000c*/ 	.word	0x00000000
        /*0010*/ 	.short	0x0004
        /*0012*/ 	.short	0x0018
        /*0014*/ 	.byte	0x00, 0xf0, 0x11, 0x00


	//----- nvinfo : EIATTR_KPARAM_INFO
	.align		4
.L_15:
        /*0018*/ 	.byte	0x04, 0x17
        /*001a*/ 	.short	(.L_17 - .L_16)
.L_16:
        /*001c*/ 	.word	0x00000000
        /*0020*/ 	.short	0x0003
        /*0022*/ 	.short	0x0014
        /*0024*/ 	.byte	0x00, 0xf0, 0x11, 0x00


	//----- nvinfo : EIATTR_KPARAM_INFO
	.align		4
.L_17:
        /*0028*/ 	.byte	0x04, 0x17
        /*002a*/ 	.short	(.L_19 - .L_18)
.L_18:
        /*002c*/ 	.word	0x00000000
        /*0030*/ 	.short	0x0002
        /*0032*/ 	.short	0x0010
        /*0034*/ 	.byte	0x00, 0xf0, 0x11, 0x00


	//----- nvinfo : EIATTR_KPARAM_INFO
	.align		4
.L_19:
        /*0038*/ 	.byte	0x04, 0x17
        /*003a*/ 	.short	(.L_21 - .L_20)
.L_20:
        /*003c*/ 	.word	0x00000000
        /*0040*/ 	.short	0x0001
        /*0042*/ 	.short	0x0008
        /*0044*/ 	.byte	0x00, 0xf5, 0x21, 0x00


	//----- nvinfo : EIATTR_KPARAM_INFO
	.align		4
.L_21:
        /*0048*/ 	.byte	0x04, 0x17
        /*004a*/ 	.short	(.L_23 - .L_22)
.L_22:
        /*004c*/ 	.word	0x00000000
        /*0050*/ 	.short	0x0000
        /*0052*/ 	.short	0x0000
        /*0054*/ 	.byte	0x00, 0xf5, 0x21, 0x00


	//----- nvinfo : EIATTR_SPARSE_MMA_MASK
	.align		4
.L_23:
        /*0058*/ 	.byte	0x03, 0x50
        /*005a*/ 	.short	0x0000


	//----- nvinfo : EIATTR_MAXREG_COUNT
	.align		4
        /*005c*/ 	.byte	0x03, 0x1b
        /*005e*/ 	.short	0x00ff


	//----- nvinfo : EIATTR_MERCURY_ISA_VERSION
	.align		4
        /*0060*/ 	.byte	0x03, 0x5f
        /*0062*/ 	.short	0x0101


	//----- nvinfo : EIATTR_VRC_CTA_INIT_COUNT
	.align		4
        /*0064*/ 	.byte	0x02, 0x4a
	.zero		1
	.zero		1


	//----- nvinfo : EIATTR_EXIT_INSTR_OFFSETS
	.align		4
        /*0068*/ 	.byte	0x04, 0x1c
        /*006a*/ 	.short	(.L_25 - .L_24)


	//   ....[0]....
.L_24:
        /*006c*/ 	.word	0x000000c0


	//   ....[1]....
        /*0070*/ 	.word	0x000001b0


	//----- nvinfo : EIATTR_CBANK_PARAM_SIZE
	.align		4
.L_25:
        /*0074*/ 	.byte	0x03, 0x19
        /*0076*/ 	.short	0x001c


	//----- nvinfo : EIATTR_PARAM_CBANK
	.align		4
        /*0078*/ 	.byte	0x04, 0x0a
        /*007a*/ 	.short	(.L_27 - .L_26)
	.align		4
.L_26:
        /*007c*/ 	.word	index@(.nv.constant0._Z35relative_positional_encoding_kernelPKiP6__halfiii)
        /*0080*/ 	.short	0x0380
        /*0082*/ 	.short	0x001c


	//----- nvinfo : EIATTR_SW_WAR
	.align		4
.L_27:
        /*0084*/ 	.byte	0x04, 0x36
        /*0086*/ 	.short	(.L_29 - .L_28)
.L_28:
        /*0088*/ 	.word	0x00000008
.L_29:


//--------------------- .nv.info._Z32pairwise_hamming_distance_kernelPKaS0_Pii --------------------------
	.section	.nv.info._Z32pairwise_hamming_distance_kernelPKaS0_Pii,"",@"SHT_CUDA_INFO"
	.sectionflags	@""
	.align	4


	//----- nvinfo : EIATTR_CUDA_API_VERSION
	.align		4
        /*0000*/ 	.byte	0x04, 0x37
        /*0002*/ 	.short	(.L_31 - .L_30)
.L_30:
        /*0004*/ 	.word	0x00000082


	//----- nvinfo : EIATTR_KPARAM_INFO
	.align		4
.L_31:
        /*0008*/ 	.byte	0x04, 0x17
        /*000a*/ 	.short	(.L_33 - .L_32)
.L_32:
        /*000c*/ 	.word	0x00000000
        /*0010*/ 	.short	0x0003
        /*0012*/ 	.short	0x0018
        /*0014*/ 	.byte	0x00, 0xf0, 0x11, 0x00


	//----- nvinfo : EIATTR_KPARAM_INFO
	.align		4
.L_33:
        /*0018*/ 	.byte	0x04, 0x17
        /*001a*/ 	.short	(.L_35 - .L_34)
.L_34:
        /*001c*/ 	.word	0x00000000
        /*0020*/ 	.short	0x0002
        /*0022*/ 	.short	0x0010
        /*0024*/ 	.byte	0x00, 0xf5, 0x21, 0x00


	//----- nvinfo : EIATTR_KPARAM_INFO
	.align		4
.L_35:
        /*0028*/ 	.byte	0x04, 0x17
        /*002a*/ 	.short	(.L_37 - .L_36)
.L_36:
        /*002c*/ 	.word	0x00000000
        /*0030*/ 	.short	0x0001
        /*0032*/ 	.short	0x0008
        /*0034*/ 	.byte	0x00, 0xf5, 0x21, 0x00


	//----- nvinfo : EIATTR_KPARAM_INFO
	.align		4
.L_37:
        /*0038*/ 	.byte	0x04, 0x17
        /*003a*/ 	.short	(.L_39 - .L_38)
.L_38:
        /*003c*/ 	.word	0x00000000
        /*0040*/ 	.short	0x0000
        /*0042*/ 	.short	0x0000
        /*0044*/ 	.byte	0x00, 0xf5, 0x21, 0x00


	//----- nvinfo : EIATTR_SPARSE_MMA_MASK
	.align		4
.L_39:
        /*0048*/ 	.byte	0x03, 0x50
        /*004a*/ 	.short	0x0000


	//----- nvinfo : EIATTR_MAXREG_COUNT
	.align		4
        /*004c*/ 	.byte	0x03, 0x1b
        /*004e*/ 	.short	0x00ff


	//----- nvinfo : EIATTR_MERCURY_ISA_VERSION
	.align		4
        /*0050*/ 	.byte	0x03, 0x5f
        /*0052*/ 	.short	0x0101


	//----- nvinfo : EIATTR_VRC_CTA_INIT_COUNT
	.align		4
        /*0054*/ 	.byte	0x02, 0x4a
	.zero		1
	.zero		1


	//----- nvinfo : EIATTR_EXIT_INSTR_OFFSETS
	.align		4
        /*0058*/ 	.byte	0x04, 0x1c
        /*005a*/ 	.short	(.L_41 - .L_40)


	//   ....[0]....
.L_40:
        /*005c*/ 	.word	0x000000c0


	//   ....[1]....
        /*0060*/ 	.word	0x000001c0


	//----- nvinfo : EIATTR_CBANK_PARAM_SIZE
	.align		4
.L_41:
        /*0064*/ 	.byte	0x03, 0x19
        /*0066*/ 	.short	0x001c


	//----- nvinfo : EIATTR_PARAM_CBANK
	.align		4
        /*0068*/ 	.byte	0x04, 0x0a
        /*006a*/ 	.short	(.L_43 - .L_42)
	.align		4
.L_42:
        /*006c*/ 	.word	index@(.nv.constant0._Z32pairwise_hamming_distance_kernelPKaS0_Pii)
        /*0070*/ 	.short	0x0380
        /*0072*/ 	.short	0x001c


	//----- nvinfo : EIATTR_SW_WAR
	.align		4
.L_43:
        /*0074*/ 	.byte	0x04, 0x36
        /*0076*/ 	.short	(.L_45 - .L_44)
.L_44:
        /*0078*/ 	.word	0x00000008
.L_45:


//--------------------- .nv.callgraph             --------------------------
	.section	.nv.callgraph,"",@"SHT_CUDA_CALLGRAPH"
	.align	4
	.sectionentsize	8
	.align		4
        /*0000*/ 	.word	0x00000000
	.align		4
        /*0004*/ 	.word	0xffffffff
	.align		4
        /*0008*/ 	.word	0x00000000
	.align		4
        /*000c*/ 	.word	0xfffffffe
	.align		4
        /*0010*/ 	.word	0x00000000
	.align		4
        /*0014*/ 	.word	0xfffffffd
	.align		4
        /*0018*/ 	.word	0x00000000
	.align		4
        /*001c*/ 	.word	0xfffffffc


//--------------------- .text._Z35relative_positional_encoding_kernelPKiP6__halfiii --------------------------
	.section	.text._Z35relative_positional_encoding_kernelPKiP6__halfiii,"ax",@progbits
	.align	128
        .global         _Z35relative_positional_encoding_kernelPKiP6__halfiii
        .type           _Z35relative_positional_encoding_kernelPKiP6__halfiii,@function
        .size           _Z35relative_positional_encoding_kernelPKiP6__halfiii,(.L_x_2 - _Z35relative_positional_encoding_kernelPKiP6__halfiii)
        .other          _Z35relative_positional_encoding_kernelPKiP6__halfiii,@"STO_CUDA_ENTRY STV_DEFAULT"
_Z35relative_positional_encoding_kernelPKiP6__halfiii:
.text._Z35relative_positional_encoding_kernelPKiP6__halfiii:
[----:B------:R-:W-:Y:S01]  /*0000*/  LDC R1, c[0x0][0x37c] ;  /* 0x0000df00ff017b82 */ /* 0x000fe20000000800 */
[----:B------:R-:W0:Y:S07]  /*0010*/  S2R R3, SR_TID.X ;  /* 0x0000000000037919 */ /* 0x000e2e0000002100 */
[----:B------:R-:W0:Y:S01]  /*0020*/  LDC R0, c[0x0][0x360] ;  /* 0x0000d800ff007b82 */ /* 0x000e220000000800 */
[----:B------:R-:W1:Y:S01]  /*0030*/  LDCU UR8, c[0x0][0x394] ;  /* 0x00007280ff0877ac */ /* 0x000e620008000800 */
[----:B------:R-:W2:Y:S06]  /*0040*/  S2R R2, SR_TID.Y ;  /* 0x0000000000027919 */ /* 0x000eac0000002200 */
[----:B------:R-:W0:Y:S08]  /*0050*/  S2UR UR4, SR_CTAID.X ;  /* 0x00000000000479c3 */ /* 0x000e300000002500 */
[----:B------:R-:W2:Y:S08]  /*0060*/  S2UR UR5, SR_CTAID.Y ;  /* 0x00000000000579c3 */ /* 0x000eb00000002600 */
[----:B------:R-:W2:Y:S01]  /*0070*/  LDC R5, c[0x0][0x364] ;  /* 0x0000d900ff057b82 */ /* 0x000ea20000000800 */
[----:B0-----:R-:W-:-:S02]  /*0080*/  IMAD R0, R0, UR4, R3 ;  /* 0x0000000400007c24 */ /* 0x001fc4000f8e0203 */
[----:B--2---:R-:W-:-:S05]  /*0090*/  IMAD R5, R5, UR5, R2 ;  /* 0x0000000505057c24 */ /* 0x004fca000f8e0202 */
[----:B------:R-:W-:-:S04]  /*00a0*/  VIMNMX R2, PT, PT, R0, R5, !PT ;  /* 0x0000000500027248 */ /* 0x000fc80007fe0100 */
[----:B-1----:R-:W-:-:S13]  /*00b0*/  ISETP.GE.AND P0, PT, R2, UR8, PT ;  /* 0x0000000802007c0c */ /* 0x002fda000bf06270 */
[----:B------:R-:W-:Y:S05]  /*00c0*/  @P0 EXIT ;  /* 0x000000000000094d */ /* 0x000fea0003800000 */
[----:B------:R-:W0:Y:S01]  /*00d0*/  LDC.64 R2, c[0x0][0x380] ;  /* 0x0000e000ff027b82 */ /* 0x000e220000000a00 */
[----:B------:R-:W1:Y:S01]  /*00e0*/  LDCU.64 UR6, c[0x0][0x358] ;  /* 0x00006b00ff0677ac */ /* 0x000e620008000a00 */
[----:B------:R-:W-:Y:S01]  /*00f0*/  IMAD R7, R0, UR8, R5 ;  /* 0x0000000800077c24 */ /* 0x000fe2000f8e0205 */
[----:B------:R-:W2:Y:S05]  /*0100*/  LDCU UR5, c[0x0][0x398] ;  /* 0x00007300ff0577ac */ /* 0x000eaa0008000800 */
[----:B------:R-:W3:Y:S01]  /*0110*/  LDC.64 R4, c[0x0][0x388] ;  /* 0x0000e200ff047b82 */ /* 0x000ee20000000a00 */
[----:B0-----:R-:W-:-:S06]  /*0120*/  IMAD.WIDE R2, R7, 0x4, R2 ;  /* 0x0000000407027825 */ /* 0x001fcc00078e0202 */
[----:B-1----:R-:W4:Y:S01]  /*0130*/  LDG.E R2, desc[UR6][R2.64] ;  /* 0x0000000602027981 */ /* 0x002f22000c1e1900 */
[----:B--2---:R-:W-:Y:S01]  /*0140*/  USHF.L.U32 UR4, UR5, 0x1, URZ ;  /* 0x0000000105047899 */ /* 0x004fe200080006ff */
[----:B---3--:R-:W-:Y:S01]  /*0150*/  IMAD.WIDE R4, R7, 0x2, R4 ;  /* 0x0000000207047825 */ /* 0x008fe200078e0204 */
[----:B----4-:R-:W-:-:S04]  /*0160*/  IADD3 R0, PT, PT, R2, UR5, RZ ;  /* 0x0000000502007c10 */ /* 0x010fc8000fffe0ff */
[----:B------:R-:W-:-:S04]  /*0170*/  ISETP.GT.AND P0, PT, R0, UR4, PT ;  /* 0x0000000400007c0c */ /* 0x000fc8000bf04270 */
[----:B------:R-:W-:-:S04]  /*0180*/  FSEL R0, RZ, 1, P0 ;  /* 0x3f800000ff007808 */ /* 0x000fc80000000000 */
[----:B------:R-:W-:-:S05]  /*0190*/  F2FP.F16.F32.PACK_AB R0, RZ, R0 ;  /* 0x00000000ff00723e */ /* 0x000fca00000000ff */
[----:B------:R-:W-:Y:S01]  /*01a0*/  STG.E.U16 desc[UR6][R4.64], R0 ;  /* 0x0000000004007986 */ /* 0x000fe2000c101506 */
[----:B------:R-:W-:Y:S05]  /*01b0*/  EXIT ;  /* 0x000000000000794d */ /* 0x000fea0003800000 */
.L_x_0:
[----:B------:R-:W-:-:S00]  /*01c0*/  BRA `(.L_x_0) ;  /* 0xfffffffc00fc7947 */ /* 0x000fc0000383ffff */
[----:B------:R-:W-:-:S00]  /*01d0*/  NOP ;  /* 0x0000000000007918 */ /* 0x000fc00000000000 */
        /* <DEDUP_REMOVED lines=10> */
.L_x_2:


//--------------------- .text._Z32pairwise_hamming_distance_kernelPKaS0_Pii --------------------------
	.section	.text._Z32pairwise_hamming_distance_kernelPKaS0_Pii,"ax",@progbits
	.align	128
        .global         _Z32pairwise_hamming_distance_kernelPKaS0_Pii
        .type           _Z32pairwise_hamming_distance_kernelPKaS0_Pii,@function
        .size           _Z32pairwise_hamming_distance_kernelPKaS0_Pii,(.L_x_3 - _Z32pairwise_hamming_distance_kernelPKaS0_Pii)
        .other          _Z32pairwise_hamming_distance_kernelPKaS0_Pii,@"STO_CUDA_ENTRY STV_DEFAULT"
_Z32pairwise_hamming_distance_kernelPKaS0_Pii:
.text._Z32pairwise_hamming_distance_kernelPKaS0_Pii:
        /* <DEDUP_REMOVED lines=13> */
[----:B------:R-:W0:Y:S01]  /*00d0*/  LDCU.128 UR8, c[0x0][0x380] ;  /* 0x00007000ff0877ac */ /* 0x000e220008000c00 */
[----:B------:R-:W1:Y:S01]  /*00e0*/  LDC.64 R2, c[0x0][0x390] ;  /* 0x0000e400ff027b82 */ /* 0x000e620000000a00 */
[----:B------:R-:W2:Y:S01]  /*00f0*/  LDCU.64 UR4, c[0x0][0x358] ;  /* 0x00006b00ff0477ac */ /* 0x000ea20008000a00 */
[----:B0-----:R-:W-:Y:S02]  /*0100*/  IADD3 R6, P1, PT, R9, UR10, RZ ;  /* 0x0000000a09067c10 */ /* 0x001fe4000ff3e0ff */
[----:B------:R-:W-:-:S03]  /*0110*/  IADD3 R4, P0, PT, R0, UR8, RZ ;  /* 0x0000000800047c10 */ /* 0x000fc6000ff1e0ff */
[----:B------:R-:W-:Y:S01]  /*0120*/  IMAD.X R7, RZ, RZ, UR11, P1 ;  /* 0x0000000bff077e24 */ /* 0x000fe200088e06ff */
[----:B------:R-:W-:-:S05]  /*0130*/  LEA.HI.X.SX32 R5, R0, UR9, 0x1, P0 ;  /* 0x0000000900057c11 */ /* 0x000fca00080f0eff */
[----:B--2---:R-:W2:Y:S04]  /*0140*/  LDG.E.U8 R4, desc[UR4][R4.64] ;  /* 0x0000000404047981 */ /* 0x004ea8000c1e1100 */
[----:B------:R-:W2:Y:S01]  /*0150*/  LDG.E.U8 R7, desc[UR4][R6.64] ;  /* 0x0000000406077981 */ /* 0x000ea2000c1e1100 */
[----:B------:R-:W-:-:S04]  /*0160*/  IMAD R9, R0, UR6, R9 ;  /* 0x0000000600097c24 */ /* 0x000fc8000f8e0209 */
[----:B-1----:R-:W-:Y:S01]  /*0170*/  IMAD.WIDE R2, R9, 0x4, R2 ;  /* 0x0000000409027825 */ /* 0x002fe200078e0202 */
[----:B--2---:R-:W-:-:S04]  /*0180*/  LOP3.LUT R8, R7, R4, RZ, 0x3c, !PT ;  /* 0x0000000407087212 */ /* 0x004fc800078e3cff */
[----:B------:R-:W-:-:S04]  /*0190*/  PRMT R8, R8, 0x8880, RZ ;  /* 0x0000888008087816 */ /* 0x000fc800000000ff */
[----:B------:R-:W0:Y:S02]  /*01a0*/  POPC R11, R8 ;  /* 0x00000008000b7309 */ /* 0x000e240000000000 */
[----:B0-----:R-:W-:Y:S01]  /*01b0*/  STG.E desc[UR4][R2.64], R11 ;  /* 0x0000000b02007986 */ /* 0x001fe2000c101904 */
[----:B------:R-:W-:Y:S05]  /*01c0*/  EXIT ;  /* 0x000000000000794d */ /* 0x000fea0003800000 */
.L_x_1:
        /* <DEDUP_REMOVED lines=11> */
.L_x_3:


//--------------------- .nv.shared.reserved.0     --------------------------
	.section	.nv.shared.reserved.0,"aw",@nobits
	.weak		__nv_reservedSMEM_offset_0_alias
	.size		__nv_reservedSMEM_offset_0_alias, 0, 64
	.other		__nv_reservedSMEM_offset_0_alias,@"STO_CUDA_RESERVED_SHARED STV_DEFAULT"
__nv_reservedSMEM_offset_0_alias:
	.zero		0
	.zero		64


//--------------------- .nv.constant0._Z35relative_positional_encoding_kernelPKiP6__halfiii --------------------------
	.section	.nv.constant0._Z35relative_positional_encoding_kernelPKiP6__halfiii,"a",@progbits
	.sectionflags	@""
	.align	4
.nv.constant0._Z35relative_positional_encoding_kernelPKiP6__halfiii:
	.zero		924


//--------------------- .nv.constant0._Z32pairwise_hamming_distance_kernelPKaS0_Pii --------------------------
	.section	.nv.constant0._Z32pairwise_hamming_distance_kernelPKaS0_Pii,"a",@progbits
	.sectionflags	@""
	.align	4
.nv.constant0._Z32pairwise_hamming_distance_kernelPKaS0_Pii:
	.zero		924


//--------------------- SYMBOLS --------------------------

	.type		.nv.reservedSmem.offset0,@object
	.size		.nv.reservedSmem.offset0,0x4
